//
// Generated by NVIDIA NVVM Compiler
//
// Compiler Build ID: CL-36424714
// Cuda compilation tools, release 13.0, V13.0.88
// Based on NVVM 20.0.0
//

.version 9.0
.target sm_100
.address_size 64

	// .globl	_Z22compute_adjacent_nodesPiS_PfS0_S0_i

.visible .entry _Z22compute_adjacent_nodesPiS_PfS0_S0_i(
	.param .u64 .ptr .align 1 _Z22compute_adjacent_nodesPiS_PfS0_S0_i_param_0,
	.param .u64 .ptr .align 1 _Z22compute_adjacent_nodesPiS_PfS0_S0_i_param_1,
	.param .u64 .ptr .align 1 _Z22compute_adjacent_nodesPiS_PfS0_S0_i_param_2,
	.param .u64 .ptr .align 1 _Z22compute_adjacent_nodesPiS_PfS0_S0_i_param_3,
	.param .u64 .ptr .align 1 _Z22compute_adjacent_nodesPiS_PfS0_S0_i_param_4,
	.param .u32 _Z22compute_adjacent_nodesPiS_PfS0_S0_i_param_5
)
{
	.reg .pred 	%p<5>;
	.reg .b32 	%r<16>;
	.reg .b32 	%f<3>;
	.reg .b64 	%rd<17>;

	ld.param.u64 	%rd4, [_Z22compute_adjacent_nodesPiS_PfS0_S0_i_param_0];
	ld.param.u64 	%rd5, [_Z22compute_adjacent_nodesPiS_PfS0_S0_i_param_2];
	ld.param.u64 	%rd7, [_Z22compute_adjacent_nodesPiS_PfS0_S0_i_param_3];
	ld.param.u64 	%rd6, [_Z22compute_adjacent_nodesPiS_PfS0_S0_i_param_4];
	ld.param.u32 	%r10, [_Z22compute_adjacent_nodesPiS_PfS0_S0_i_param_5];
	cvta.to.global.u64 	%rd8, %rd7;
	mov.u32 	%r1, %tid.x;
	mul.wide.u32 	%rd9, %r1, 4;
	add.s64 	%rd10, %rd8, %rd9;
	ld.global.f32 	%f1, [%rd10];
	setp.eq.f32 	%p1, %f1, 0f00000000;
	@%p1 bra 	$L__BB0_6;
	cvta.to.global.u64 	%rd11, %rd4;
	mul.lo.s32 	%r2, %r10, %r1;
	add.s64 	%rd1, %rd11, %rd9;
	ld.global.u32 	%r14, [%rd1];
	ld.global.u32 	%r15, [%rd1+4];
	setp.ge.s32 	%p2, %r14, %r15;
	@%p2 bra 	$L__BB0_6;
	cvta.to.global.u64 	%rd2, %rd5;
	cvta.to.global.u64 	%rd3, %rd6;
$L__BB0_3:
	mul.wide.s32 	%rd13, %r14, 4;
	add.s64 	%rd14, %rd2, %rd13;
	ld.global.f32 	%f2, [%rd14];
	setp.neu.f32 	%p3, %f2, 0f3F800000;
	@%p3 bra 	$L__BB0_5;
	add.s32 	%r11, %r14, %r2;
	mul.wide.s32 	%rd15, %r11, 4;
	add.s64 	%rd16, %rd3, %rd15;
	mov.b32 	%r12, 1065353216;
	st.global.u32 	[%rd16], %r12;
	ld.global.u32 	%r15, [%rd1+4];
$L__BB0_5:
	add.s32 	%r14, %r14, 1;
	setp.lt.s32 	%p4, %r14, %r15;
	@%p4 bra 	$L__BB0_3;
$L__BB0_6:
	ret;

}
	// .globl	_Z9logic_andPfS_S_
.visible .entry _Z9logic_andPfS_S_(
	.param .u64 .ptr .align 1 _Z9logic_andPfS_S__param_0,
	.param .u64 .ptr .align 1 _Z9logic_andPfS_S__param_1,
	.param .u64 .ptr .align 1 _Z9logic_andPfS_S__param_2
)
{
	.reg .pred 	%p<3>;
	.reg .b32 	%r<2>;
	.reg .b32 	%f<7>;
	.reg .b64 	%rd<13>;

	ld.param.u64 	%rd3, [_Z9logic_andPfS_S__param_0];
	ld.param.u64 	%rd1, [_Z9logic_andPfS_S__param_1];
	ld.param.u64 	%rd2, [_Z9logic_andPfS_S__param_2];
	cvta.to.global.u64 	%rd4, %rd3;
	mov.u32 	%r1, %tid.x;
	mul.wide.u32 	%rd5, %r1, 4;
	add.s64 	%rd6, %rd4, %rd5;
	ld.global.f32 	%f4, [%rd6];
	setp.eq.f32 	%p1, %f4, 0f00000000;
	mov.f32 	%f6, 0f00000000;
	@%p1 bra 	$L__BB1_2;
	cvta.to.global.u64 	%rd7, %rd1;
	add.s64 	%rd9, %rd7, %rd5;
	ld.global.f32 	%f5, [%rd9];
	setp.neu.f32 	%p2, %f5, 0f00000000;
	selp.f32 	%f6, 0f3F800000, 0f00000000, %p2;
$L__BB1_2:
	cvta.to.global.u64 	%rd10, %rd2;
	add.s64 	%rd12, %rd10, %rd5;
	st.global.f32 	[%rd12], %f6;
	ret;

}


// ===== COMPILED SASS (sm_100) =====

	.target	sm_100

	.elftype	@"ET_EXEC"


//--------------------- .note.nv.tkinfo           --------------------------
	.section	.note.nv.tkinfo,"",@"SHT_NOTE"
	.sectionflags	@"SHF_NOTE_NV_TKINFO"
	.tkinfo
        /*0018*/ 	.word	0x00000002
        /*0030*/ 	.string	""
        /*0030*/ 	.string	"ptxas"
        /*0030*/ 	.string	"Cuda compilation tools, release 13.0, V13.0.88"
        /*0030*/ 	.string	"Build cuda_13.0.r13.0/compiler.36424714_0"
        /*0030*/ 	.string	"-arch sm_100 -m 64 "



//--------------------- .note.nv.cuinfo           --------------------------
	.section	.note.nv.cuinfo,"",@"SHT_NOTE"
	.sectionflags	@"SHF_NOTE_NV_CUINFO"
        /*0018*/ 	.short	0x0002
        /*001a*/ 	.short	0x0064
        /*001c*/ 	.short	0x0082
	.zero		2


//--------------------- .nv.info                  --------------------------
	.section	.nv.info,"",@"SHT_CUDA_INFO"
	.align	4


	//----- nvinfo : EIATTR_REGCOUNT
	.align		4
        /*0000*/ 	.byte	0x04, 0x2f
        /*0002*/ 	.short	(.L_1 - .L_0)
	.align		4
.L_0:
        /*0004*/ 	.word	index@(_Z22compute_adjacent_nodesPiS_PfS0_S0_i)
        /*0008*/ 	.word	0x00000012


	//----- nvinfo : EIATTR_FRAME_SIZE
	.align		4
.L_1:
        /*000c*/ 	.byte	0x04, 0x11
        /*000e*/ 	.short	(.L_3 - .L_2)
	.align		4
.L_2:
        /*0010*/ 	.word	index@(_Z22compute_adjacent_nodesPiS_PfS0_S0_i)
        /*0014*/ 	.word	0x00000000


	//----- nvinfo : EIATTR_REGCOUNT
	.align		4
.L_3:
        /*0018*/ 	.byte	0x04, 0x2f
        /*001a*/ 	.short	(.L_5 - .L_4)
	.align		4
.L_4:
        /*001c*/ 	.word	index@(_Z9logic_andPfS_S_)
        /*0020*/ 	.word	0x0000000c


	//----- nvinfo : EIATTR_FRAME_SIZE
	.align		4
.L_5:
        /*0024*/ 	.byte	0x04, 0x11
        /*0026*/ 	.short	(.L_7 - .L_6)
	.align		4
.L_6:
        /*0028*/ 	.word	index@(_Z9logic_andPfS_S_)
        /*002c*/ 	.word	0x00000000


	//----- nvinfo : EIATTR_MIN_STACK_SIZE
	.align		4
.L_7:
        /*0030*/ 	.byte	0x04, 0x12
        /*0032*/ 	.short	(.L_9 - .L_8)
	.align		4
.L_8:
        /*0034*/ 	.word	index@(_Z9logic_andPfS_S_)
        /*0038*/ 	.word	0x00000000


	//----- nvinfo : EIATTR_MIN_STACK_SIZE
	.align		4
.L_9:
        /*003c*/ 	.byte	0x04, 0x12
        /*003e*/ 	.short	(.L_11 - .L_10)
	.align		4
.L_10:
        /*0040*/ 	.word	index@(_Z22compute_adjacent_nodesPiS_PfS0_S0_i)
        /*0044*/ 	.word	0x00000000
.L_11:


//--------------------- .nv.compat                --------------------------
	.section	.nv.compat,"",@"SHT_CUDA_COMPAT_INFO"
	.align	4
        /*0000*/ 	.byte	0x02, 0x09, 0x00, 0x00, 0x02, 0x02, 0x01, 0x00, 0x02, 0x05, 0x05, 0x00, 0x03, 0x07, 0x01, 0x01
        /*0010*/ 	.byte	0x02, 0x03, 0x00, 0x00, 0x02, 0x06, 0x01, 0x00, 0x04, 0x0b, 0x08, 0x00, 0x01, 0x00, 0x00, 0x00
        /*0020*/ 	.byte	0x00, 0x00, 0x00, 0x00


//--------------------- .nv.info._Z9logic_andPfS_S_ --------------------------
	.section	.nv.info._Z9logic_andPfS_S_,"",@"SHT_CUDA_INFO"
	.sectionflags	@""
	.align	4


	//----- nvinfo : EIATTR_CUDA_API_VERSION
	.align		4
        /*0000*/ 	.byte	0x04, 0x37
        /*0002*/ 	.short	(.L_13 - .L_12)
.L_12:
        /*0004*/ 	.word	0x00000082


	//----- nvinfo : EIATTR_KPARAM_INFO
	.align		4
.L_13:
        /*0008*/ 	.byte	0x04, 0x17
        /*000a*/ 	.short	(.L_15 - .L_14)
.L_14:
        /*000c*/ 	.word	0x00000000
        /*0010*/ 	.short	0x0002
        /*0012*/ 	.short	0x0010
        /*0014*/ 	.byte	0x00, 0xf5, 0x21, 0x00


	//----- nvinfo : EIATTR_KPARAM_INFO
	.align		4
.L_15:
        /*0018*/ 	.byte	0x04, 0x17
        /*001a*/ 	.short	(.L_17 - .L_16)
.L_16:
        /*001c*/ 	.word	0x00000000
        /*0020*/ 	.short	0x0001
        /*0022*/ 	.short	0x0008
        /*0024*/ 	.byte	0x00, 0xf5, 0x21, 0x00


	//----- nvinfo : EIATTR_KPARAM_INFO
	.align		4
.L_17:
        /*0028*/ 	.byte	0x04, 0x17
        /*002a*/ 	.short	(.L_19 - .L_18)
.L_18:
        /*002c*/ 	.word	0x00000000
        /*0030*/ 	.short	0x0000
        /*0032*/ 	.short	0x0000
        /*0034*/ 	.byte	0x00, 0xf5, 0x21, 0x00


	//----- nvinfo : EIATTR_SPARSE_MMA_MASK
	.align		4
.L_19:
        /*0038*/ 	.byte	0x03, 0x50
        /*003a*/ 	.short	0x0000


	//----- nvinfo : EIATTR_MAXREG_COUNT
	.align		4
        /*003c*/ 	.byte	0x03, 0x1b
        /*003e*/ 	.short	0x00ff


	//----- nvinfo : EIATTR_MERCURY_ISA_VERSION
	.align		4
        /*0040*/ 	.byte	0x03, 0x5f
        /*0042*/ 	.short	0x0101


	//----- nvinfo : EIATTR_VRC_CTA_INIT_COUNT
	.align		4
        /*0044*/ 	.byte	0x02, 0x4a
	.zero		1
	.zero		1


	//----- nvinfo : EIATTR_EXIT_INSTR_OFFSETS
	.align		4
        /*0048*/ 	.byte	0x04, 0x1c
        /*004a*/ 	.short	(.L_21 - .L_20)


	//   ....[0]....
.L_20:
        /*004c*/ 	.word	0x00000120


	//----- nvinfo : EIATTR_CRS_STACK_SIZE
	.align		4
.L_21:
        /*0050*/ 	.byte	0x04, 0x1e
        /*0052*/ 	.short	(.L_23 - .L_22)
.L_22:
        /*0054*/ 	.word	0x00000000


	//----- nvinfo : EIATTR_CBANK_PARAM_SIZE
	.align		4
.L_23:
        /*0058*/ 	.byte	0x03, 0x19
        /*005a*/ 	.short	0x0018


	//----- nvinfo : EIATTR_PARAM_CBANK
	.align		4
        /*005c*/ 	.byte	0x04, 0x0a
        /*005e*/ 	.short	(.L_25 - .L_24)
	.align		4
.L_24:
        /*0060*/ 	.word	index@(.nv.constant0._Z9logic_andPfS_S_)
        /*0064*/ 	.short	0x0380
        /*0066*/ 	.short	0x0018


	//----- nvinfo : EIATTR_SW_WAR
	.align		4
.L_25:
        /*0068*/ 	.byte	0x04, 0x36
        /*006a*/ 	.short	(.L_27 - .L_26)
.L_26:
        /*006c*/ 	.word	0x00000008
.L_27:


//--------------------- .nv.info._Z22compute_adjacent_nodesPiS_PfS0_S0_i --------------------------
	.section	.nv.info._Z22compute_adjacent_nodesPiS_PfS0_S0_i,"",@"SHT_CUDA_INFO"
	.sectionflags	@""
	.align	4


	//----- nvinfo : EIATTR_CUDA_API_VERSION
	.align		4
        /*0000*/ 	.byte	0x04, 0x37
        /*0002*/ 	.short	(.L_29 - .L_28)
.L_28:
        /*0004*/ 	.word	0x00000082


	//----- nvinfo : EIATTR_KPARAM_INFO
	.align		4
.L_29:
        /*0008*/ 	.byte	0x04, 0x17
        /*000a*/ 	.short	(.L_31 - .L_30)
.L_30:
        /*000c*/ 	.word	0x00000000
        /*0010*/ 	.short	0x0005
        /*0012*/ 	.short	0x0028
        /*0014*/ 	.byte	0x00, 0xf0, 0x11, 0x00


	//----- nvinfo : EIATTR_KPARAM_INFO
	.align		4
.L_31:
        /*0018*/ 	.byte	0x04, 0x17
        /*001a*/ 	.short	(.L_33 - .L_32)
.L_32:
        /*001c*/ 	.word	0x00000000
        /*0020*/ 	.short	0x0004
        /*0022*/ 	.short	0x0020
        /*0024*/ 	.byte	0x00, 0xf5, 0x21, 0x00


	//----- nvinfo : EIATTR_KPARAM_INFO
	.align		4
.L_33:
        /*0028*/ 	.byte	0x04, 0x17
        /*002a*/ 	.short	(.L_35 - .L_34)
.L_34:
        /*002c*/ 	.word	0x00000000
        /*0030*/ 	.short	0x0003
        /*0032*/ 	.short	0x0018
        /*0034*/ 	.byte	0x00, 0xf5, 0x21, 0x00


	//----- nvinfo : EIATTR_KPARAM_INFO
	.align		4
.L_35:
        /*0038*/ 	.byte	0x04, 0x17
        /*003a*/ 	.short	(.L_37 - .L_36)
.L_36:
        /*003c*/ 	.word	0x00000000
        /*0040*/ 	.short	0x0002
        /*0042*/ 	.short	0x0010
        /*0044*/ 	.byte	0x00, 0xf5, 0x21, 0x00


	//----- nvinfo : EIATTR_KPARAM_INFO
	.align		4
.L_37:
        /*0048*/ 	.byte	0x04, 0x17
        /*004a*/ 	.short	(.L_39 - .L_38)
.L_38:
        /*004c*/ 	.word	0x00000000
        /*0050*/ 	.short	0x0001
        /*0052*/ 	.short	0x0008
        /*0054*/ 	.byte	0x00, 0xf5, 0x21, 0x00


	//----- nvinfo : EIATTR_KPARAM_INFO
	.align		4
.L_39:
        /*0058*/ 	.byte	0x04, 0x17
        /*005a*/ 	.short	(.L_41 - .L_40)
.L_40:
        /*005c*/ 	.word	0x00000000
        /*0060*/ 	.short	0x0000
        /*0062*/ 	.short	0x0000
        /*0064*/ 	.byte	0x00, 0xf5, 0x21, 0x00


	//----- nvinfo : EIATTR_SPARSE_MMA_MASK
	.align		4
.L_41:
        /*0068*/ 	.byte	0x03, 0x50
        /*006a*/ 	.short	0x0000


	//----- nvinfo : EIATTR_MAXREG_COUNT
	.align		4
        /*006c*/ 	.byte	0x03, 0x1b
        /*006e*/ 	.short	0x00ff


	//----- nvinfo : EIATTR_MERCURY_ISA_VERSION
	.align		4
        /*0070*/ 	.byte	0x03, 0x5f
        /*0072*/ 	.short	0x0101


	//----- nvinfo : EIATTR_VRC_CTA_INIT_COUNT
	.align		4
        /*0074*/ 	.byte	0x02, 0x4a
	.zero		1
	.zero		1


	//----- nvinfo : EIATTR_EXIT_INSTR_OFFSETS
	.align		4
        /*0078*/ 	.byte	0x04, 0x1c
        /*007a*/ 	.short	(.L_43 - .L_42)


	//   ....[0]....
.L_42:
        /*007c*/ 	.word	0x00000070


	//   ....[1]....
        /*0080*/ 	.word	0x000000e0


	//   ....[2]....
        /*0084*/ 	.word	0x00000200


	//----- nvinfo : EIATTR_CRS_STACK_SIZE
	.align		4
.L_43:
        /*0088*/ 	.byte	0x04, 0x1e
        /*008a*/ 	.short	(.L_45 - .L_44)
.L_44:
        /*008c*/ 	.word	0x00000000


	//----- nvinfo : EIATTR_CBANK_PARAM_SIZE
	.align		4
.L_45:
        /*0090*/ 	.byte	0x03, 0x19
        /*0092*/ 	.short	0x002c


	//----- nvinfo : EIATTR_PARAM_CBANK
	.align		4
        /*0094*/ 	.byte	0x04, 0x0a
        /*0096*/ 	.short	(.L_47 - .L_46)
	.align		4
.L_46:
        /*0098*/ 	.word	index@(.nv.constant0._Z22compute_adjacent_nodesPiS_PfS0_S0_i)
        /*009c*/ 	.short	0x0380
        /*009e*/ 	.short	0x002c


	//----- nvinfo : EIATTR_SW_WAR
	.align		4
.L_47:
        /*00a0*/ 	.byte	0x04, 0x36
        /*00a2*/ 	.short	(.L_49 - .L_48)
.L_48:
        /*00a4*/ 	.word	0x00000008
.L_49:


//--------------------- .nv.callgraph             --------------------------
	.section	.nv.callgraph,"",@"SHT_CUDA_CALLGRAPH"
	.align	4
	.sectionentsize	8
	.align		4
        /*0000*/ 	.word	0x00000000
	.align		4
        /*0004*/ 	.word	0xffffffff
	.align		4
        /*0008*/ 	.word	0x00000000
	.align		4
        /*000c*/ 	.word	0xfffffffe
	.align		4
        /*0010*/ 	.word	0x00000000
	.align		4
        /*0014*/ 	.word	0xfffffffd
	.align		4
        /*0018*/ 	.word	0x00000000
	.align		4
        /*001c*/ 	.word	0xfffffffc


//--------------------- .text._Z9logic_andPfS_S_  --------------------------
	.section	.text._Z9logic_andPfS_S_,"ax",@progbits
	.align	128
        .global         _Z9logic_andPfS_S_
        .type           _Z9logic_andPfS_S_,@function
        .size           _Z9logic_andPfS_S_,(.L_x_7 - _Z9logic_andPfS_S_)
        .other          _Z9logic_andPfS_S_,@"STO_CUDA_ENTRY STV_DEFAULT"
_Z9logic_andPfS_S_:
.text._Z9logic_andPfS_S_:
[----:B------:R-:W-:Y:S01]  /*0000*/  LDC R1, c[0x0][0x37c] ;  /* 0x0000df00ff017b82 */ /* 0x000fe20000000800 */
[----:B------:R-:W0:Y:S07]  /*0010*/  S2R R9, SR_TID.X ;  /* 0x0000000000097919 */ /* 0x000e2e0000002100 */
[----:B------:R-:W0:Y:S01]  /*0020*/  LDC.64 R2, c[0x0][0x380] ;  /* 0x0000e000ff027b82 */ /* 0x000e220000000a00 */
[----:B------:R-:W1:Y:S07]  /*0030*/  LDCU.64 UR4, c[0x0][0x358] ;  /* 0x00006b00ff0477ac */ /* 0x000e6e0008000a00 */
[----:B------:R-:W2:Y:S01]  /*0040*/  LDC.64 R4, c[0x0][0x390] ;  /* 0x0000e400ff047b82 */ /* 0x000ea20000000a00 */
[----:B0-----:R-:W-:-:S06]  /*0050*/  IMAD.WIDE.U32 R2, R9, 0x4, R2 ;  /* 0x0000000409027825 */ /* 0x001fcc00078e0002 */
[----:B-1----:R-:W3:Y:S01]  /*0060*/  LDG.E R2, desc[UR4][R2.64] ;  /* 0x0000000402027981 */ /* 0x002ee2000c1e1900 */
[----:B------:R-:W-:Y:S01]  /*0070*/  BSSY.RECONVERGENT B0, `(.L_x_0) ;  /* 0x0000009000007945 */ /* 0x000fe20003800200 */
[----:B------:R-:W-:Y:S02]  /*0080*/  HFMA2 R7, -RZ, RZ, 0, 0 ;  /* 0x00000000ff077431 */ /* 0x000fe400000001ff */
[----:B--2---:R-:W-:Y:S01]  /*0090*/  IMAD.WIDE.U32 R4, R9, 0x4, R4 ;  /* 0x0000000409047825 */ /* 0x004fe200078e0004 */
[----:B---3--:R-:W-:-:S13]  /*00a0*/  FSETP.NEU.AND P0, PT, R2, RZ, PT ;  /* 0x000000ff0200720b */ /* 0x008fda0003f0d000 */
[----:B------:R-:W-:Y:S05]  /*00b0*/  @!P0 BRA `(.L_x_1) ;  /* 0x0000000000108947 */ /* 0x000fea0003800000 */
[----:B------:R-:W0:Y:S02]  /*00c0*/  LDC.64 R2, c[0x0][0x388] ;  /* 0x0000e200ff027b82 */ /* 0x000e240000000a00 */
[----:B0-----:R-:W-:-:S06]  /*00d0*/  IMAD.WIDE.U32 R2, R9, 0x4, R2 ;  /* 0x0000000409027825 */ /* 0x001fcc00078e0002 */
[----:B------:R-:W2:Y:S02]  /*00e0*/  LDG.E R2, desc[UR4][R2.64] ;  /* 0x0000000402027981 */ /* 0x000ea4000c1e1900 */
[----:B--2---:R-:W-:-:S07]  /*00f0*/  FSET.BF.NEU.AND R7, R2, RZ, PT ;  /* 0x000000ff0207720a */ /* 0x004fce000380d000 */
.L_x_1:
[----:B------:R-:W-:Y:S05]  /*0100*/  BSYNC.RECONVERGENT B0 ;  /* 0x0000000000007941 */ /* 0x000fea0003800200 */
.L_x_0:
[----:B------:R-:W-:Y:S01]  /*0110*/  STG.E desc[UR4][R4.64], R7 ;  /* 0x0000000704007986 */ /* 0x000fe2000c101904 */
[----:B------:R-:W-:Y:S05]  /*0120*/  EXIT ;  /* 0x000000000000794d */ /* 0x000fea0003800000 */
.L_x_2:
[----:B------:R-:W-:-:S00]  /*0130*/  BRA `(.L_x_2) ;  /* 0xfffffffc00fc7947 */ /* 0x000fc0000383ffff */
[----:B------:R-:W-:-:S00]  /*0140*/  NOP ;  /* 0x0000000000007918 */ /* 0x000fc00000000000 */
        /* <DEDUP_REMOVED lines=11> */
.L_x_7:


//--------------------- .text._Z22compute_adjacent_nodesPiS_PfS0_S0_i --------------------------
	.section	.text._Z22compute_adjacent_nodesPiS_PfS0_S0_i,"ax",@progbits
	.align	128
        .global         _Z22compute_adjacent_nodesPiS_PfS0_S0_i
        .type           _Z22compute_adjacent_nodesPiS_PfS0_S0_i,@function
        .size           _Z22compute_adjacent_nodesPiS_PfS0_S0_i,(.L_x_8 - _Z22compute_adjacent_nodesPiS_PfS0_S0_i)
        .other          _Z22compute_adjacent_nodesPiS_PfS0_S0_i,@"STO_CUDA_ENTRY STV_DEFAULT"
_Z22compute_adjacent_nodesPiS_PfS0_S0_i:
.text._Z22compute_adjacent_nodesPiS_PfS0_S0_i:
[----:B------:R-:W-:Y:S01]  /*0000*/  LDC R1, c[0x0][0x37c] ;  /* 0x0000df00ff017b82 */ /* 0x000fe20000000800 */
[----:B------:R-:W0:Y:S07]  /*0010*/  S2R R13, SR_TID.X ;  /* 0x00000000000d7919 */ /* 0x000e2e0000002100 */
[----:B------:R-:W0:Y:S01]  /*0020*/  LDC.64 R2, c[0x0][0x398] ;  /* 0x0000e600ff027b82 */ /* 0x000e220000000a00 */
[----:B------:R-:W1:Y:S01]  /*0030*/  LDCU.64 UR4, c[0x0][0x358] ;  /* 0x00006b00ff0477ac */ /* 0x000e620008000a00 */
[----:B0-----:R-:W-:-:S06]  /*0040*/  IMAD.WIDE.U32 R2, R13, 0x4, R2 ;  /* 0x000000040d027825 */ /* 0x001fcc00078e0002 */
[----:B-1----:R-:W2:Y:S02]  /*0050*/  LDG.E R2, desc[UR4][R2.64] ;  /* 0x0000000402027981 */ /* 0x002ea4000c1e1900 */
[----:B--2---:R-:W-:-:S13]  /*0060*/  FSETP.NEU.AND P0, PT, R2, RZ, PT ;  /* 0x000000ff0200720b */ /* 0x004fda0003f0d000 */
[----:B------:R-:W-:Y:S05]  /*0070*/  @!P0 EXIT ;  /* 0x000000000000894d */ /* 0x000fea0003800000 */
[----:B------:R-:W0:Y:S01]  /*0080*/  LDC.64 R2, c[0x0][0x380] ;  /* 0x0000e000ff027b82 */ /* 0x000e220000000a00 */
[----:B------:R-:W1:Y:S01]  /*0090*/  LDCU UR6, c[0x0][0x3a8] ;  /* 0x00007500ff0677ac */ /* 0x000e620008000800 */
[----:B0-----:R-:W-:-:S05]  /*00a0*/  IMAD.WIDE.U32 R2, R13, 0x4, R2 ;  /* 0x000000040d027825 */ /* 0x001fca00078e0002 */
[----:B------:R-:W2:Y:S04]  /*00b0*/  LDG.E R0, desc[UR4][R2.64] ;  /* 0x0000000402007981 */ /* 0x000ea8000c1e1900 */
[----:B------:R-:W2:Y:S02]  /*00c0*/  LDG.E R5, desc[UR4][R2.64+0x4] ;  /* 0x0000040402057981 */ /* 0x000ea4000c1e1900 */
[----:B--2---:R-:W-:-:S13]  /*00d0*/  ISETP.GE.AND P0, PT, R0, R5, PT ;  /* 0x000000050000720c */ /* 0x004fda0003f06270 */
[----:B-1----:R-:W-:Y:S05]  /*00e0*/  @P0 EXIT ;  /* 0x000000000000094d */ /* 0x002fea0003800000 */
[----:B------:R-:W0:Y:S01]  /*00f0*/  LDC.64 R6, c[0x0][0x390] ;  /* 0x0000e400ff067b82 */ /* 0x000e220000000a00 */
[----:B------:R-:W-:-:S07]  /*0100*/  MOV R11, R5 ;  /* 0x00000005000b7202 */ /* 0x000fce0000000f00 */
[----:B------:R-:W1:Y:S02]  /*0110*/  LDC.64 R8, c[0x0][0x3a0] ;  /* 0x0000e800ff087b82 */ /* 0x000e640000000a00 */
.L_x_5:
[----:B0-----:R-:W-:-:S06]  /*0120*/  IMAD.WIDE R4, R0, 0x4, R6 ;  /* 0x0000000400047825 */ /* 0x001fcc00078e0206 */
[----:B------:R-:W2:Y:S01]  /*0130*/  LDG.E R4, desc[UR4][R4.64] ;  /* 0x0000000404047981 */ /* 0x000ea2000c1e1900 */
[----:B------:R-:W-:Y:S01]  /*0140*/  BSSY.RECONVERGENT B0, `(.L_x_3) ;  /* 0x0000008000007945 */ /* 0x000fe20003800200 */
[----:B--2---:R-:W-:-:S13]  /*0150*/  FSETP.NEU.AND P0, PT, R4, 1, PT ;  /* 0x3f8000000400780b */ /* 0x004fda0003f0d000 */
[----:B------:R-:W-:Y:S05]  /*0160*/  @P0 BRA `(.L_x_4) ;  /* 0x0000000000140947 */ /* 0x000fea0003800000 */
[----:B------:R-:W-:Y:S02]  /*0170*/  IMAD R5, R13, UR6, R0 ;  /* 0x000000060d057c24 */ /* 0x000fe4000f8e0200 */
[----:B------:R-:W-:Y:S02]  /*0180*/  HFMA2 R15, -RZ, RZ, 1.875, 0 ;  /* 0x3f800000ff0f7431 */ /* 0x000fe400000001ff */
[----:B-1----:R-:W-:-:S05]  /*0190*/  IMAD.WIDE R4, R5, 0x4, R8 ;  /* 0x0000000405047825 */ /* 0x002fca00078e0208 */
[----:B------:R0:W-:Y:S04]  /*01a0*/  STG.E desc[UR4][R4.64], R15 ;  /* 0x0000000f04007986 */ /* 0x0001e8000c101904 */
[----:B------:R0:W5:Y:S02]  /*01b0*/  LDG.E R11, desc[UR4][R2.64+0x4] ;  /* 0x00000404020b7981 */ /* 0x000164000c1e1900 */
.L_x_4:
[----:B------:R-:W-:Y:S05]  /*01c0*/  BSYNC.RECONVERGENT B0 ;  /* 0x0000000000007941 */ /* 0x000fea0003800200 */
.L_x_3:
[----:B------:R-:W-:-:S04]  /*01d0*/  IADD3 R0, PT, PT, R0, 0x1, RZ ;  /* 0x0000000100007810 */ /* 0x000fc80007ffe0ff */
[----:B-----5:R-:W-:-:S13]  /*01e0*/  ISETP.GE.AND P0, PT, R0, R11, PT ;  /* 0x0000000b0000720c */ /* 0x020fda0003f06270 */
[----:B------:R-:W-:Y:S05]  /*01f0*/  @!P0 BRA `(.L_x_5) ;  /* 0xfffffffc00c88947 */ /* 0x000fea000383ffff */
[----:B------:R-:W-:Y:S05]  /*0200*/  EXIT ;  /* 0x000000000000794d */ /* 0x000fea0003800000 */
.L_x_6:
        /* <DEDUP_REMOVED lines=15> */
.L_x_8:


//--------------------- .nv.shared.reserved.0     --------------------------
	.section	.nv.shared.reserved.0,"aw",@nobits
	.weak		__nv_reservedSMEM_offset_0_alias
	.size		__nv_reservedSMEM_offset_0_alias, 0, 64
	.other		__nv_reservedSMEM_offset_0_alias,@"STO_CUDA_RESERVED_SHARED STV_DEFAULT"
__nv_reservedSMEM_offset_0_alias:
	.zero		0
	.zero		64


//--------------------- .nv.constant0._Z9logic_andPfS_S_ --------------------------
	.section	.nv.constant0._Z9logic_andPfS_S_,"a",@progbits
	.sectionflags	@""
	.align	4
.nv.constant0._Z9logic_andPfS_S_:
	.zero		920


//--------------------- .nv.constant0._Z22compute_adjacent_nodesPiS_PfS0_S0_i --------------------------
	.section	.nv.constant0._Z22compute_adjacent_nodesPiS_PfS0_S0_i,"a",@progbits
	.sectionflags	@""
	.align	4
.nv.constant0._Z22compute_adjacent_nodesPiS_PfS0_S0_i:
	.zero		940


//--------------------- SYMBOLS --------------------------

	.type		.nv.reservedSmem.offset0,@object
	.size		.nv.reservedSmem.offset0,0x4
